//
// Generated by NVIDIA NVVM Compiler
//
// Compiler Build ID: CL-36424714
// Cuda compilation tools, release 13.0, V13.0.88
// Based on NVVM 20.0.0
//

.version 9.0
.target sm_100
.address_size 64

	// .globl	_Z16block_mul_kerneliiPfS_S_

.visible .entry _Z16block_mul_kerneliiPfS_S_(
	.param .u32 _Z16block_mul_kerneliiPfS_S__param_0,
	.param .u32 _Z16block_mul_kerneliiPfS_S__param_1,
	.param .u64 .ptr .align 1 _Z16block_mul_kerneliiPfS_S__param_2,
	.param .u64 .ptr .align 1 _Z16block_mul_kerneliiPfS_S__param_3,
	.param .u64 .ptr .align 1 _Z16block_mul_kerneliiPfS_S__param_4
)
{
	.reg .pred 	%p<3>;
	.reg .b32 	%r<24>;
	.reg .b32 	%f<100>;
	.reg .b64 	%rd<46>;

	ld.param.u32 	%r11, [_Z16block_mul_kerneliiPfS_S__param_0];
	ld.param.u32 	%r12, [_Z16block_mul_kerneliiPfS_S__param_1];
	ld.param.u64 	%rd4, [_Z16block_mul_kerneliiPfS_S__param_2];
	ld.param.u64 	%rd5, [_Z16block_mul_kerneliiPfS_S__param_3];
	ld.param.u64 	%rd6, [_Z16block_mul_kerneliiPfS_S__param_4];
	mov.u32 	%r13, %ctaid.x;
	mov.u32 	%r14, %ctaid.y;
	shl.b32 	%r15, %r13, 5;
	shl.b32 	%r16, %r14, 5;
	mov.u32 	%r17, %tid.y;
	mov.u32 	%r18, %tid.x;
	add.s32 	%r19, %r15, %r17;
	mul.lo.s32 	%r21, %r19, %r11;
	add.s32 	%r22, %r16, %r18;
	setp.lt.s32 	%p1, %r12, 1;
	@%p1 bra 	$L__BB0_3;
	cvta.to.global.u64 	%rd7, %rd6;
	add.s32 	%r20, %r22, %r21;
	mul.wide.s32 	%rd8, %r20, 4;
	add.s64 	%rd1, %rd7, %rd8;
	ld.global.f32 	%f99, [%rd1];
	neg.s32 	%r23, %r12;
	shl.b32 	%r4, %r11, 5;
	cvta.to.global.u64 	%rd9, %rd4;
	add.s64 	%rd2, %rd9, 64;
	cvta.to.global.u64 	%rd3, %rd5;
	mul.wide.s32 	%rd14, %r11, 4;
$L__BB0_2:
	mul.wide.s32 	%rd10, %r21, 4;
	add.s64 	%rd11, %rd2, %rd10;
	ld.global.f32 	%f4, [%rd11+-64];
	mul.wide.s32 	%rd12, %r22, 4;
	add.s64 	%rd13, %rd3, %rd12;
	ld.global.f32 	%f5, [%rd13];
	fma.rn.f32 	%f6, %f4, %f5, %f99;
	st.global.f32 	[%rd1], %f6;
	ld.global.f32 	%f7, [%rd11+-60];
	add.s64 	%rd15, %rd13, %rd14;
	ld.global.f32 	%f8, [%rd15];
	fma.rn.f32 	%f9, %f7, %f8, %f6;
	st.global.f32 	[%rd1], %f9;
	ld.global.f32 	%f10, [%rd11+-56];
	add.s64 	%rd16, %rd15, %rd14;
	ld.global.f32 	%f11, [%rd16];
	fma.rn.f32 	%f12, %f10, %f11, %f9;
	st.global.f32 	[%rd1], %f12;
	ld.global.f32 	%f13, [%rd11+-52];
	add.s64 	%rd17, %rd16, %rd14;
	ld.global.f32 	%f14, [%rd17];
	fma.rn.f32 	%f15, %f13, %f14, %f12;
	st.global.f32 	[%rd1], %f15;
	ld.global.f32 	%f16, [%rd11+-48];
	add.s64 	%rd18, %rd17, %rd14;
	ld.global.f32 	%f17, [%rd18];
	fma.rn.f32 	%f18, %f16, %f17, %f15;
	st.global.f32 	[%rd1], %f18;
	ld.global.f32 	%f19, [%rd11+-44];
	add.s64 	%rd19, %rd18, %rd14;
	ld.global.f32 	%f20, [%rd19];
	fma.rn.f32 	%f21, %f19, %f20, %f18;
	st.global.f32 	[%rd1], %f21;
	ld.global.f32 	%f22, [%rd11+-40];
	add.s64 	%rd20, %rd19, %rd14;
	ld.global.f32 	%f23, [%rd20];
	fma.rn.f32 	%f24, %f22, %f23, %f21;
	st.global.f32 	[%rd1], %f24;
	ld.global.f32 	%f25, [%rd11+-36];
	add.s64 	%rd21, %rd20, %rd14;
	ld.global.f32 	%f26, [%rd21];
	fma.rn.f32 	%f27, %f25, %f26, %f24;
	st.global.f32 	[%rd1], %f27;
	ld.global.f32 	%f28, [%rd11+-32];
	add.s64 	%rd22, %rd21, %rd14;
	ld.global.f32 	%f29, [%rd22];
	fma.rn.f32 	%f30, %f28, %f29, %f27;
	st.global.f32 	[%rd1], %f30;
	ld.global.f32 	%f31, [%rd11+-28];
	add.s64 	%rd23, %rd22, %rd14;
	ld.global.f32 	%f32, [%rd23];
	fma.rn.f32 	%f33, %f31, %f32, %f30;
	st.global.f32 	[%rd1], %f33;
	ld.global.f32 	%f34, [%rd11+-24];
	add.s64 	%rd24, %rd23, %rd14;
	ld.global.f32 	%f35, [%rd24];
	fma.rn.f32 	%f36, %f34, %f35, %f33;
	st.global.f32 	[%rd1], %f36;
	ld.global.f32 	%f37, [%rd11+-20];
	add.s64 	%rd25, %rd24, %rd14;
	ld.global.f32 	%f38, [%rd25];
	fma.rn.f32 	%f39, %f37, %f38, %f36;
	st.global.f32 	[%rd1], %f39;
	ld.global.f32 	%f40, [%rd11+-16];
	add.s64 	%rd26, %rd25, %rd14;
	ld.global.f32 	%f41, [%rd26];
	fma.rn.f32 	%f42, %f40, %f41, %f39;
	st.global.f32 	[%rd1], %f42;
	ld.global.f32 	%f43, [%rd11+-12];
	add.s64 	%rd27, %rd26, %rd14;
	ld.global.f32 	%f44, [%rd27];
	fma.rn.f32 	%f45, %f43, %f44, %f42;
	st.global.f32 	[%rd1], %f45;
	ld.global.f32 	%f46, [%rd11+-8];
	add.s64 	%rd28, %rd27, %rd14;
	ld.global.f32 	%f47, [%rd28];
	fma.rn.f32 	%f48, %f46, %f47, %f45;
	st.global.f32 	[%rd1], %f48;
	ld.global.f32 	%f49, [%rd11+-4];
	add.s64 	%rd29, %rd28, %rd14;
	ld.global.f32 	%f50, [%rd29];
	fma.rn.f32 	%f51, %f49, %f50, %f48;
	st.global.f32 	[%rd1], %f51;
	ld.global.f32 	%f52, [%rd11];
	add.s64 	%rd30, %rd29, %rd14;
	ld.global.f32 	%f53, [%rd30];
	fma.rn.f32 	%f54, %f52, %f53, %f51;
	st.global.f32 	[%rd1], %f54;
	ld.global.f32 	%f55, [%rd11+4];
	add.s64 	%rd31, %rd30, %rd14;
	ld.global.f32 	%f56, [%rd31];
	fma.rn.f32 	%f57, %f55, %f56, %f54;
	st.global.f32 	[%rd1], %f57;
	ld.global.f32 	%f58, [%rd11+8];
	add.s64 	%rd32, %rd31, %rd14;
	ld.global.f32 	%f59, [%rd32];
	fma.rn.f32 	%f60, %f58, %f59, %f57;
	st.global.f32 	[%rd1], %f60;
	ld.global.f32 	%f61, [%rd11+12];
	add.s64 	%rd33, %rd32, %rd14;
	ld.global.f32 	%f62, [%rd33];
	fma.rn.f32 	%f63, %f61, %f62, %f60;
	st.global.f32 	[%rd1], %f63;
	ld.global.f32 	%f64, [%rd11+16];
	add.s64 	%rd34, %rd33, %rd14;
	ld.global.f32 	%f65, [%rd34];
	fma.rn.f32 	%f66, %f64, %f65, %f63;
	st.global.f32 	[%rd1], %f66;
	ld.global.f32 	%f67, [%rd11+20];
	add.s64 	%rd35, %rd34, %rd14;
	ld.global.f32 	%f68, [%rd35];
	fma.rn.f32 	%f69, %f67, %f68, %f66;
	st.global.f32 	[%rd1], %f69;
	ld.global.f32 	%f70, [%rd11+24];
	add.s64 	%rd36, %rd35, %rd14;
	ld.global.f32 	%f71, [%rd36];
	fma.rn.f32 	%f72, %f70, %f71, %f69;
	st.global.f32 	[%rd1], %f72;
	ld.global.f32 	%f73, [%rd11+28];
	add.s64 	%rd37, %rd36, %rd14;
	ld.global.f32 	%f74, [%rd37];
	fma.rn.f32 	%f75, %f73, %f74, %f72;
	st.global.f32 	[%rd1], %f75;
	ld.global.f32 	%f76, [%rd11+32];
	add.s64 	%rd38, %rd37, %rd14;
	ld.global.f32 	%f77, [%rd38];
	fma.rn.f32 	%f78, %f76, %f77, %f75;
	st.global.f32 	[%rd1], %f78;
	ld.global.f32 	%f79, [%rd11+36];
	add.s64 	%rd39, %rd38, %rd14;
	ld.global.f32 	%f80, [%rd39];
	fma.rn.f32 	%f81, %f79, %f80, %f78;
	st.global.f32 	[%rd1], %f81;
	ld.global.f32 	%f82, [%rd11+40];
	add.s64 	%rd40, %rd39, %rd14;
	ld.global.f32 	%f83, [%rd40];
	fma.rn.f32 	%f84, %f82, %f83, %f81;
	st.global.f32 	[%rd1], %f84;
	ld.global.f32 	%f85, [%rd11+44];
	add.s64 	%rd41, %rd40, %rd14;
	ld.global.f32 	%f86, [%rd41];
	fma.rn.f32 	%f87, %f85, %f86, %f84;
	st.global.f32 	[%rd1], %f87;
	ld.global.f32 	%f88, [%rd11+48];
	add.s64 	%rd42, %rd41, %rd14;
	ld.global.f32 	%f89, [%rd42];
	fma.rn.f32 	%f90, %f88, %f89, %f87;
	st.global.f32 	[%rd1], %f90;
	ld.global.f32 	%f91, [%rd11+52];
	add.s64 	%rd43, %rd42, %rd14;
	ld.global.f32 	%f92, [%rd43];
	fma.rn.f32 	%f93, %f91, %f92, %f90;
	st.global.f32 	[%rd1], %f93;
	ld.global.f32 	%f94, [%rd11+56];
	add.s64 	%rd44, %rd43, %rd14;
	ld.global.f32 	%f95, [%rd44];
	fma.rn.f32 	%f96, %f94, %f95, %f93;
	st.global.f32 	[%rd1], %f96;
	ld.global.f32 	%f97, [%rd11+60];
	add.s64 	%rd45, %rd44, %rd14;
	ld.global.f32 	%f98, [%rd45];
	fma.rn.f32 	%f99, %f97, %f98, %f96;
	st.global.f32 	[%rd1], %f99;
	add.s32 	%r23, %r23, 1;
	setp.ne.s32 	%p2, %r23, 0;
	add.s32 	%r22, %r22, %r4;
	add.s32 	%r21, %r21, 32;
	@%p2 bra 	$L__BB0_2;
$L__BB0_3:
	ret;

}


// ===== COMPILED SASS (sm_100) =====

	.target	sm_100

	.elftype	@"ET_EXEC"


//--------------------- .note.nv.tkinfo           --------------------------
	.section	.note.nv.tkinfo,"",@"SHT_NOTE"
	.sectionflags	@"SHF_NOTE_NV_TKINFO"
	.tkinfo
        /*0018*/ 	.word	0x00000002
        /*0030*/ 	.string	""
        /*0030*/ 	.string	"ptxas"
        /*0030*/ 	.string	"Cuda compilation tools, release 13.0, V13.0.88"
        /*0030*/ 	.string	"Build cuda_13.0.r13.0/compiler.36424714_0"
        /*0030*/ 	.string	"-arch sm_100 -m 64 "



//--------------------- .note.nv.cuinfo           --------------------------
	.section	.note.nv.cuinfo,"",@"SHT_NOTE"
	.sectionflags	@"SHF_NOTE_NV_CUINFO"
        /*0018*/ 	.short	0x0002
        /*001a*/ 	.short	0x0064
        /*001c*/ 	.short	0x0082
	.zero		2


//--------------------- .nv.info                  --------------------------
	.section	.nv.info,"",@"SHT_CUDA_INFO"
	.align	4


	//----- nvinfo : EIATTR_REGCOUNT
	.align		4
        /*0000*/ 	.byte	0x04, 0x2f
        /*0002*/ 	.short	(.L_1 - .L_0)
	.align		4
.L_0:
        /*0004*/ 	.word	index@(_Z16block_mul_kerneliiPfS_S_)
        /*0008*/ 	.word	0x00000018


	//----- nvinfo : EIATTR_FRAME_SIZE
	.align		4
.L_1:
        /*000c*/ 	.byte	0x04, 0x11
        /*000e*/ 	.short	(.L_3 - .L_2)
	.align		4
.L_2:
        /*0010*/ 	.word	index@(_Z16block_mul_kerneliiPfS_S_)
        /*0014*/ 	.word	0x00000000


	//----- nvinfo : EIATTR_MIN_STACK_SIZE
	.align		4
.L_3:
        /*0018*/ 	.byte	0x04, 0x12
        /*001a*/ 	.short	(.L_5 - .L_4)
	.align		4
.L_4:
        /*001c*/ 	.word	index@(_Z16block_mul_kerneliiPfS_S_)
        /*0020*/ 	.word	0x00000000
.L_5:


//--------------------- .nv.compat                --------------------------
	.section	.nv.compat,"",@"SHT_CUDA_COMPAT_INFO"
	.align	4
        /*0000*/ 	.byte	0x02, 0x09, 0x00, 0x00, 0x02, 0x02, 0x01, 0x00, 0x02, 0x05, 0x05, 0x00, 0x03, 0x07, 0x01, 0x01
        /*0010*/ 	.byte	0x02, 0x03, 0x00, 0x00, 0x02, 0x06, 0x01, 0x00, 0x04, 0x0b, 0x08, 0x00, 0x09, 0x00, 0x00, 0x00
        /*0020*/ 	.byte	0x00, 0x00, 0x00, 0x00


//--------------------- .nv.info._Z16block_mul_kerneliiPfS_S_ --------------------------
	.section	.nv.info._Z16block_mul_kerneliiPfS_S_,"",@"SHT_CUDA_INFO"
	.sectionflags	@""
	.align	4


	//----- nvinfo : EIATTR_CUDA_API_VERSION
	.align		4
        /*0000*/ 	.byte	0x04, 0x37
        /*0002*/ 	.short	(.L_7 - .L_6)
.L_6:
        /*0004*/ 	.word	0x00000082


	//----- nvinfo : EIATTR_KPARAM_INFO
	.align		4
.L_7:
        /*0008*/ 	.byte	0x04, 0x17
        /*000a*/ 	.short	(.L_9 - .L_8)
.L_8:
        /*000c*/ 	.word	0x00000000
        /*0010*/ 	.short	0x0004
        /*0012*/ 	.short	0x0018
        /*0014*/ 	.byte	0x00, 0xf5, 0x21, 0x00


	//----- nvinfo : EIATTR_KPARAM_INFO
	.align		4
.L_9:
        /*0018*/ 	.byte	0x04, 0x17
        /*001a*/ 	.short	(.L_11 - .L_10)
.L_10:
        /*001c*/ 	.word	0x00000000
        /*0020*/ 	.short	0x0003
        /*0022*/ 	.short	0x0010
        /*0024*/ 	.byte	0x00, 0xf5, 0x21, 0x00


	//----- nvinfo : EIATTR_KPARAM_INFO
	.align		4
.L_11:
        /*0028*/ 	.byte	0x04, 0x17
        /*002a*/ 	.short	(.L_13 - .L_12)
.L_12:
        /*002c*/ 	.word	0x00000000
        /*0030*/ 	.short	0x0002
        /*0032*/ 	.short	0x0008
        /*0034*/ 	.byte	0x00, 0xf5, 0x21, 0x00


	//----- nvinfo : EIATTR_KPARAM_INFO
	.align		4
.L_13:
        /*0038*/ 	.byte	0x04, 0x17
        /*003a*/ 	.short	(.L_15 - .L_14)
.L_14:
        /*003c*/ 	.word	0x00000000
        /*0040*/ 	.short	0x0001
        /*0042*/ 	.short	0x0004
        /*0044*/ 	.byte	0x00, 0xf0, 0x11, 0x00


	//----- nvinfo : EIATTR_KPARAM_INFO
	.align		4
.L_15:
        /*0048*/ 	.byte	0x04, 0x17
        /*004a*/ 	.short	(.L_17 - .L_16)
.L_16:
        /*004c*/ 	.word	0x00000000
        /*0050*/ 	.short	0x0000
        /*0052*/ 	.short	0x0000
        /*0054*/ 	.byte	0x00, 0xf0, 0x11, 0x00


	//----- nvinfo : EIATTR_SPARSE_MMA_MASK
	.align		4
.L_17:
        /*0058*/ 	.byte	0x03, 0x50
        /*005a*/ 	.short	0x0000


	//----- nvinfo : EIATTR_MAXREG_COUNT
	.align		4
        /*005c*/ 	.byte	0x03, 0x1b
        /*005e*/ 	.short	0x00ff


	//----- nvinfo : EIATTR_MERCURY_ISA_VERSION
	.align		4
        /*0060*/ 	.byte	0x03, 0x5f
        /*0062*/ 	.short	0x0101


	//----- nvinfo : EIATTR_VRC_CTA_INIT_COUNT
	.align		4
        /*0064*/ 	.byte	0x02, 0x4a
	.zero		1
	.zero		1


	//----- nvinfo : EIATTR_EXIT_INSTR_OFFSETS
	.align		4
        /*0068*/ 	.byte	0x04, 0x1c
        /*006a*/ 	.short	(.L_19 - .L_18)


	//   ....[0]....
.L_18:
        /*006c*/ 	.word	0x00000070


	//   ....[1]....
        /*0070*/ 	.word	0x00000bd0


	//----- nvinfo : EIATTR_CBANK_PARAM_SIZE
	.align		4
.L_19:
        /*0074*/ 	.byte	0x03, 0x19
        /*0076*/ 	.short	0x0020


	//----- nvinfo : EIATTR_PARAM_CBANK
	.align		4
        /*0078*/ 	.byte	0x04, 0x0a
        /*007a*/ 	.short	(.L_21 - .L_20)
	.align		4
.L_20:
        /*007c*/ 	.word	index@(.nv.constant0._Z16block_mul_kerneliiPfS_S_)
        /*0080*/ 	.short	0x0380
        /*0082*/ 	.short	0x0020


	//----- nvinfo : EIATTR_SW_WAR
	.align		4
.L_21:
        /*0084*/ 	.byte	0x04, 0x36
        /*0086*/ 	.short	(.L_23 - .L_22)
.L_22:
        /*0088*/ 	.word	0x00000008
.L_23:


//--------------------- .nv.callgraph             --------------------------
	.section	.nv.callgraph,"",@"SHT_CUDA_CALLGRAPH"
	.align	4
	.sectionentsize	8
	.align		4
        /*0000*/ 	.word	0x00000000
	.align		4
        /*0004*/ 	.word	0xffffffff
	.align		4
        /*0008*/ 	.word	0x00000000
	.align		4
        /*000c*/ 	.word	0xfffffffe
	.align		4
        /*0010*/ 	.word	0x00000000
	.align		4
        /*0014*/ 	.word	0xfffffffd
	.align		4
        /*0018*/ 	.word	0x00000000
	.align		4
        /*001c*/ 	.word	0xfffffffc


//--------------------- .text._Z16block_mul_kerneliiPfS_S_ --------------------------
	.section	.text._Z16block_mul_kerneliiPfS_S_,"ax",@progbits
	.align	128
        .global         _Z16block_mul_kerneliiPfS_S_
        .type           _Z16block_mul_kerneliiPfS_S_,@function
        .size           _Z16block_mul_kerneliiPfS_S_,(.L_x_2 - _Z16block_mul_kerneliiPfS_S_)
        .other          _Z16block_mul_kerneliiPfS_S_,@"STO_CUDA_ENTRY STV_DEFAULT"
_Z16block_mul_kerneliiPfS_S_:
.text._Z16block_mul_kerneliiPfS_S_:
[----:B------:R-:W-:Y:S08]  /*0000*/  LDC R1, c[0x0][0x37c] ;  /* 0x0000df00ff017b82 */ /* 0x000ff00000000800 */
[----:B------:R-:W0:Y:S01]  /*0010*/  LDC.64 R2, c[0x0][0x380] ;  /* 0x0000e000ff027b82 */ /* 0x000e220000000a00 */
[----:B------:R-:W1:Y:S01]  /*0020*/  S2R R7, SR_CTAID.X ;  /* 0x0000000000077919 */ /* 0x000e620000002500 */
[----:B------:R-:W2:Y:S01]  /*0030*/  S2R R0, SR_TID.Y ;  /* 0x0000000000007919 */ /* 0x000ea20000002200 */
[----:B------:R-:W3:Y:S01]  /*0040*/  S2R R9, SR_CTAID.Y ;  /* 0x0000000000097919 */ /* 0x000ee20000002600 */
[----:B------:R-:W4:Y:S01]  /*0050*/  S2R R6, SR_TID.X ;  /* 0x0000000000067919 */ /* 0x000f220000002100 */
[----:B0-----:R-:W-:-:S13]  /*0060*/  ISETP.GE.AND P0, PT, R3, 0x1, PT ;  /* 0x000000010300780c */ /* 0x001fda0003f06270 */
[----:B-1234-:R-:W-:Y:S05]  /*0070*/  @!P0 EXIT ;  /* 0x000000000000894d */ /* 0x01efea0003800000 */
[----:B------:R-:W0:Y:S01]  /*0080*/  LDC.64 R4, c[0x0][0x398] ;  /* 0x0000e600ff047b82 */ /* 0x000e220000000a00 */
[----:B------:R-:W-:Y:S01]  /*0090*/  LEA R7, R7, R0, 0x5 ;  /* 0x0000000007077211 */ /* 0x000fe200078e28ff */
[----:B------:R-:W1:Y:S01]  /*00a0*/  LDCU.64 UR6, c[0x0][0x358] ;  /* 0x00006b00ff0677ac */ /* 0x000e620008000a00 */
[----:B------:R-:W-:-:S03]  /*00b0*/  LEA R9, R9, R6, 0x5 ;  /* 0x0000000609097211 */ /* 0x000fc600078e28ff */
[----:B------:R-:W-:Y:S01]  /*00c0*/  IMAD R0, R7, R2, RZ ;  /* 0x0000000207007224 */ /* 0x000fe200078e02ff */
[----:B------:R-:W2:Y:S04]  /*00d0*/  LDCU.64 UR4, c[0x0][0x388] ;  /* 0x00007100ff0477ac */ /* 0x000ea80008000a00 */
[----:B------:R-:W-:-:S05]  /*00e0*/  IADD3 R7, PT, PT, R0, R9, RZ ;  /* 0x0000000900077210 */ /* 0x000fca0007ffe0ff */
[----:B0-----:R-:W-:-:S05]  /*00f0*/  IMAD.WIDE R4, R7, 0x4, R4 ;  /* 0x0000000407047825 */ /* 0x001fca00078e0204 */
[----:B-1----:R0:W5:Y:S01]  /*0100*/  LDG.E R15, desc[UR6][R4.64] ;  /* 0x00000006040f7981 */ /* 0x002162000c1e1900 */
[----:B--2---:R-:W-:Y:S01]  /*0110*/  UIADD3 UR4, UP0, UPT, UR4, 0x40, URZ ;  /* 0x0000004004047890 */ /* 0x004fe2000ff1e0ff */
[----:B------:R-:W-:-:S03]  /*0120*/  IADD3 R3, PT, PT, -R3, RZ, RZ ;  /* 0x000000ff03037210 */ /* 0x000fc60007ffe1ff */
[----:B------:R-:W-:-:S12]  /*0130*/  UIADD3.X UR5, UPT, UPT, URZ, UR5, URZ, UP0, !UPT ;  /* 0x00000005ff057290 */ /* 0x000fd800087fe4ff */
.L_x_0:
[----:B------:R-:W1:Y:S01]  /*0140*/  LDC.64 R10, c[0x0][0x390] ;  /* 0x0000e400ff0a7b82 */ /* 0x000e620000000a00 */
[----:B------:R-:W-:Y:S02]  /*0150*/  MOV R6, UR4 ;  /* 0x0000000400067c02 */ /* 0x000fe40008000f00 */
[----:B------:R-:W-:-:S03]  /*0160*/  MOV R7, UR5 ;  /* 0x0000000500077c02 */ /* 0x000fc60008000f00 */
[----:B------:R-:W-:-:S05]  /*0170*/  IMAD.WIDE R6, R0, 0x4, R6 ;  /* 0x0000000400067825 */ /* 0x000fca00078e0206 */
[----:B--2---:R-:W2:Y:S01]  /*0180*/  LDG.E R8, desc[UR6][R6.64+-0x40] ;  /* 0xffffc00606087981 */ /* 0x004ea2000c1e1900 */
[----:B-1----:R-:W-:-:S05]  /*0190*/  IMAD.WIDE R10, R9, 0x4, R10 ;  /* 0x00000004090a7825 */ /* 0x002fca00078e020a */
[----:B------:R-:W2:Y:S02]  /*01a0*/  LDG.E R12, desc[UR6][R10.64] ;  /* 0x000000060a0c7981 */ /* 0x000ea4000c1e1900 */
[----:B--2--5:R-:W-:Y:S01]  /*01b0*/  FFMA R17, R8, R12, R15 ;  /* 0x0000000c08117223 */ /* 0x024fe2000000000f */
[----:B------:R-:W-:-:S04]  /*01c0*/  IMAD.WIDE R12, R2, 0x4, R10 ;  /* 0x00000004020c7825 */ /* 0x000fc800078e020a */
[----:B------:R1:W-:Y:S04]  /*01d0*/  STG.E desc[UR6][R4.64], R17 ;  /* 0x0000001104007986 */ /* 0x0003e8000c101906 */
[----:B------:R-:W2:Y:S04]  /*01e0*/  LDG.E R8, desc[UR6][R6.64+-0x3c] ;  /* 0xffffc40606087981 */ /* 0x000ea8000c1e1900 */
[----:B------:R-:W2:Y:S02]  /*01f0*/  LDG.E R14, desc[UR6][R12.64] ;  /* 0x000000060c0e7981 */ /* 0x000ea4000c1e1900 */
[----:B--2---:R-:W-:Y:S01]  /*0200*/  FFMA R19, R8, R14, R17 ;  /* 0x0000000e08137223 */ /* 0x004fe20000000011 */
[----:B------:R-:W-:-:S04]  /*0210*/  IMAD.WIDE R14, R2, 0x4, R12 ;  /* 0x00000004020e7825 */ /* 0x000fc800078e020c */
[----:B------:R2:W-:Y:S04]  /*0220*/  STG.E desc[UR6][R4.64], R19 ;  /* 0x0000001304007986 */ /* 0x0005e8000c101906 */
[----:B------:R-:W3:Y:S04]  /*0230*/  LDG.E R8, desc[UR6][R6.64+-0x38] ;  /* 0xffffc80606087981 */ /* 0x000ee8000c1e1900 */
[----:B------:R-:W3:Y:S02]  /*0240*/  LDG.E R10, desc[UR6][R14.64] ;  /* 0x000000060e0a7981 */ /* 0x000ee4000c1e1900 */
[----:B---3--:R-:W-:Y:S01]  /*0250*/  FFMA R21, R8, R10, R19 ;  /* 0x0000000a08157223 */ /* 0x008fe20000000013 */
[----:B------:R-:W-:-:S04]  /*0260*/  IMAD.WIDE R10, R2, 0x4, R14 ;  /* 0x00000004020a7825 */ /* 0x000fc800078e020e */
[----:B------:R3:W-:Y:S04]  /*0270*/  STG.E desc[UR6][R4.64], R21 ;  /* 0x0000001504007986 */ /* 0x0007e8000c101906 */
[----:B------:R-:W1:Y:S04]  /*0280*/  LDG.E R8, desc[UR6][R6.64+-0x34] ;  /* 0xffffcc0606087981 */ /* 0x000e68000c1e1900 */
[----:B------:R-:W1:Y:S01]  /*0290*/  LDG.E R16, desc[UR6][R10.64] ;  /* 0x000000060a107981 */ /* 0x000e62000c1e1900 */
[----:B------:R-:W-:-:S04]  /*02a0*/  IMAD.WIDE R12, R2, 0x4, R10 ;  /* 0x00000004020c7825 */ /* 0x000fc800078e020a */
[----:B-1----:R-:W-:-:S05]  /*02b0*/  FFMA R17, R8, R16, R21 ;  /* 0x0000001008117223 */ /* 0x002fca0000000015 */
[----:B------:R1:W-:Y:S04]  /*02c0*/  STG.E desc[UR6][R4.64], R17 ;  /* 0x0000001104007986 */ /* 0x0003e8000c101906 */
[----:B------:R-:W2:Y:S04]  /*02d0*/  LDG.E R8, desc[UR6][R6.64+-0x30] ;  /* 0xffffd00606087981 */ /* 0x000ea8000c1e1900 */
[----:B------:R-:W2:Y:S01]  /*02e0*/  LDG.E R16, desc[UR6][R12.64] ;  /* 0x000000060c107981 */ /* 0x000ea2000c1e1900 */
[----:B------:R-:W-:-:S04]  /*02f0*/  IMAD.WIDE R14, R2, 0x4, R12 ;  /* 0x00000004020e7825 */ /* 0x000fc800078e020c */
[----:B--2---:R-:W-:-:S05]  /*0300*/  FFMA R19, R8, R16, R17 ;  /* 0x0000001008137223 */ /* 0x004fca0000000011 */
[----:B------:R2:W-:Y:S04]  /*0310*/  STG.E desc[UR6][R4.64], R19 ;  /* 0x0000001304007986 */ /* 0x0005e8000c101906 */
[----:B------:R-:W3:Y:S04]  /*0320*/  LDG.E R8, desc[UR6][R6.64+-0x2c] ;  /* 0xffffd40606087981 */ /* 0x000ee8000c1e1900 */
[----:B------:R-:W3:Y:S01]  /*0330*/  LDG.E R16, desc[UR6][R14.64] ;  /* 0x000000060e107981 */ /* 0x000ee2000c1e1900 */
[----:B------:R-:W-:-:S04]  /*0340*/  IMAD.WIDE R10, R2, 0x4, R14 ;  /* 0x00000004020a7825 */ /* 0x000fc800078e020e */
[----:B---3--:R-:W-:-:S05]  /*0350*/  FFMA R21, R8, R16, R19 ;  /* 0x0000001008157223 */ /* 0x008fca0000000013 */
        /* <DEDUP_REMOVED lines=123> */
[----:B------:R-:W-:Y:S01]  /*0b10*/  IMAD.WIDE R12, R2, 0x4, R10 ;  /* 0x00000004020c7825 */ /* 0x000fe200078e020a */
[----:B------:R-:W-:-:S03]  /*0b20*/  IADD3 R3, PT, PT, R3, 0x1, RZ ;  /* 0x0000000103037810 */ /* 0x000fc60007ffe0ff */
[----:B-1----:R-:W-:-:S05]  /*0b30*/  FFMA R17, R8, R16, R21 ;  /* 0x0000001008117223 */ /* 0x002fca0000000015 */
[----:B------:R2:W-:Y:S04]  /*0b40*/  STG.E desc[UR6][R4.64], R17 ;  /* 0x0000001104007986 */ /* 0x0005e8000c101906 */
[----:B------:R-:W3:Y:S04]  /*0b50*/  LDG.E R8, desc[UR6][R6.64+0x3c] ;  /* 0x00003c0606087981 */ /* 0x000ee8000c1e1900 */
[----:B------:R-:W3:Y:S01]  /*0b60*/  LDG.E R12, desc[UR6][R12.64] ;  /* 0x000000060c0c7981 */ /* 0x000ee2000c1e1900 */
[----:B------:R-:W-:Y:S02]  /*0b70*/  ISETP.NE.AND P0, PT, R3, RZ, PT ;  /* 0x000000ff0300720c */ /* 0x000fe40003f05270 */
[----:B------:R-:W-:-:S02]  /*0b80*/  LEA R9, R2, R9, 0x5 ;  /* 0x0000000902097211 */ /* 0x000fc400078e28ff */
[----:B------:R-:W-:Y:S01]  /*0b90*/  IADD3 R0, PT, PT, R0, 0x20, RZ ;  /* 0x0000002000007810 */ /* 0x000fe20007ffe0ff */
[----:B---3--:R-:W-:-:S05]  /*0ba0*/  FFMA R15, R8, R12, R17 ;  /* 0x0000000c080f7223 */ /* 0x008fca0000000011 */
[----:B------:R2:W-:Y:S03]  /*0bb0*/  STG.E desc[UR6][R4.64], R15 ;  /* 0x0000000f04007986 */ /* 0x0005e6000c101906 */
[----:B------:R-:W-:Y:S05]  /*0bc0*/  @P0 BRA `(.L_x_0) ;  /* 0xfffffff4005c0947 */ /* 0x000fea000383ffff */
[----:B------:R-:W-:Y:S05]  /*0bd0*/  EXIT ;  /* 0x000000000000794d */ /* 0x000fea0003800000 */
.L_x_1:
[----:B------:R-:W-:-:S00]  /*0be0*/  BRA `(.L_x_1) ;  /* 0xfffffffc00fc7947 */ /* 0x000fc0000383ffff */
[----:B------:R-:W-:-:S00]  /*0bf0*/  NOP ;  /* 0x0000000000007918 */ /* 0x000fc00000000000 */
        /* <DEDUP_REMOVED lines=8> */
.L_x_2:


//--------------------- .nv.shared.reserved.0     --------------------------
	.section	.nv.shared.reserved.0,"aw",@nobits
	.weak		__nv_reservedSMEM_offset_0_alias
	.size		__nv_reservedSMEM_offset_0_alias, 0, 64
	.other		__nv_reservedSMEM_offset_0_alias,@"STO_CUDA_RESERVED_SHARED STV_DEFAULT"
__nv_reservedSMEM_offset_0_alias:
	.zero		0
	.zero		64


//--------------------- .nv.constant0._Z16block_mul_kerneliiPfS_S_ --------------------------
	.section	.nv.constant0._Z16block_mul_kerneliiPfS_S_,"a",@progbits
	.sectionflags	@""
	.align	4
.nv.constant0._Z16block_mul_kerneliiPfS_S_:
	.zero		928


//--------------------- SYMBOLS --------------------------

	.type		.nv.reservedSmem.offset0,@object
	.size		.nv.reservedSmem.offset0,0x4
